	.headerflags	@"EF_CUDA_TEXMODE_UNIFIED EF_CUDA_64BIT_ADDRESS EF_CUDA_ACCELERATORS EF_CUDA_SM90 EF_CUDA_VIRTUAL_SM(EF_CUDA_SM90)"
	.elftype	@"ET_EXEC"


//--------------------- .nv.info                  --------------------------
	.section	.nv.info,"",@"SHT_CUDA_INFO"
	.align	4


	//----- nvinfo : EIATTR_REGCOUNT
	.align		4
        /*0000*/ 	.byte	0x04, 0x2f
        /*0002*/ 	.short	(.L_3 - .L_2)
	.align		4
.L_2:
        /*0004*/ 	.word	index@(triton_poi_fused__native_batch_norm_legit_no_training_add_relu_11)
        /*0008*/ 	.word	0x00000012


	//----- nvinfo : EIATTR_MIN_STACK_SIZE
	.align		4
.L_3:
        /*000c*/ 	.byte	0x04, 0x12
        /*000e*/ 	.short	(.L_5 - .L_4)
	.align		4
.L_4:
        /*0010*/ 	.word	index@(triton_poi_fused__native_batch_norm_legit_no_training_add_relu_11)
        /*0014*/ 	.word	0x00000000


	//----- nvinfo : EIATTR_FRAME_SIZE
	.align		4
.L_5:
        /*0018*/ 	.byte	0x04, 0x11
        /*001a*/ 	.short	(.L_7 - .L_6)
	.align		4
.L_6:
        /*001c*/ 	.word	index@(triton_poi_fused__native_batch_norm_legit_no_training_add_relu_11)
        /*0020*/ 	.word	0x00000000


	//----- nvinfo : EIATTR_MIN_STACK_SIZE
	.align		4
.L_7:
        /*0024*/ 	.byte	0x04, 0x12
        /*0026*/ 	.short	(.L_9 - .L_8)
	.align		4
.L_8:
        /*0028*/ 	.word	index@(triton_poi_fused__native_batch_norm_legit_no_training_add_relu_11)
        /*002c*/ 	.word	0x00000000
.L_9:


//--------------------- .nv.info.triton_poi_fused__native_batch_norm_legit_no_training_add_relu_11 --------------------------
	.section	.nv.info.triton_poi_fused__native_batch_norm_legit_no_training_add_relu_11,"",@"SHT_CUDA_INFO"
	.sectionflags	@""
	.align	4


	//----- nvinfo : EIATTR_CUDA_API_VERSION
	.align		4
        /*0000*/ 	.byte	0x04, 0x37
        /*0002*/ 	.short	(.L_11 - .L_10)
.L_10:
        /*0004*/ 	.word	0x0000007c


	//----- nvinfo : EIATTR_KPARAM_INFO
	.align		4
.L_11:
        /*0008*/ 	.byte	0x04, 0x17
        /*000a*/ 	.short	(.L_13 - .L_12)
.L_12:
        /*000c*/ 	.word	0x00000000
        /*0010*/ 	.short	0x0007
        /*0012*/ 	.short	0x0038
        /*0014*/ 	.byte	0x00, 0xf0, 0x11, 0x00


	//----- nvinfo : EIATTR_KPARAM_INFO
	.align		4
.L_13:
        /*0018*/ 	.byte	0x04, 0x17
        /*001a*/ 	.short	(.L_15 - .L_14)
.L_14:
        /*001c*/ 	.word	0x00000000
        /*0020*/ 	.short	0x0006
        /*0022*/ 	.short	0x0030
        /*0024*/ 	.byte	0x00, 0xf4, 0x21, 0x00


	//----- nvinfo : EIATTR_KPARAM_INFO
	.align		4
.L_15:
        /*0028*/ 	.byte	0x04, 0x17
        /*002a*/ 	.short	(.L_17 - .L_16)
.L_16:
        /*002c*/ 	.word	0x00000000
        /*0030*/ 	.short	0x0005
        /*0032*/ 	.short	0x0028
        /*0034*/ 	.byte	0x00, 0xf4, 0x21, 0x00


	//----- nvinfo : EIATTR_KPARAM_INFO
	.align		4
.L_17:
        /*0038*/ 	.byte	0x04, 0x17
        /*003a*/ 	.short	(.L_19 - .L_18)
.L_18:
        /*003c*/ 	.word	0x00000000
        /*0040*/ 	.short	0x0004
        /*0042*/ 	.short	0x0020
        /*0044*/ 	.byte	0x00, 0xf4, 0x21, 0x00


	//----- nvinfo : EIATTR_KPARAM_INFO
	.align		4
.L_19:
        /*0048*/ 	.byte	0x04, 0x17
        /*004a*/ 	.short	(.L_21 - .L_20)
.L_20:
        /*004c*/ 	.word	0x00000000
        /*0050*/ 	.short	0x0003
        /*0052*/ 	.short	0x0018
        /*0054*/ 	.byte	0x00, 0xf4, 0x21, 0x00


	//----- nvinfo : EIATTR_KPARAM_INFO
	.align		4
.L_21:
        /*0058*/ 	.byte	0x04, 0x17
        /*005a*/ 	.short	(.L_23 - .L_22)
.L_22:
        /*005c*/ 	.word	0x00000000
        /*0060*/ 	.short	0x0002
        /*0062*/ 	.short	0x0010
        /*0064*/ 	.byte	0x00, 0xf4, 0x21, 0x00


	//----- nvinfo : EIATTR_KPARAM_INFO
	.align		4
.L_23:
        /*0068*/ 	.byte	0x04, 0x17
        /*006a*/ 	.short	(.L_25 - .L_24)
.L_24:
        /*006c*/ 	.word	0x00000000
        /*0070*/ 	.short	0x0001
        /*0072*/ 	.short	0x0008
        /*0074*/ 	.byte	0x00, 0xf4, 0x21, 0x00


	//----- nvinfo : EIATTR_KPARAM_INFO
	.align		4
.L_25:
        /*0078*/ 	.byte	0x04, 0x17
        /*007a*/ 	.short	(.L_27 - .L_26)
.L_26:
        /*007c*/ 	.word	0x00000000
        /*0080*/ 	.short	0x0000
        /*0082*/ 	.short	0x0000
        /*0084*/ 	.byte	0x00, 0xf4, 0x21, 0x00


	//----- nvinfo : EIATTR_SPARSE_MMA_MASK
	.align		4
.L_27:
        /*0088*/ 	.byte	0x03, 0x50
        /*008a*/ 	.short	0x0000


	//----- nvinfo : EIATTR_MAXREG_COUNT
	.align		4
        /*008c*/ 	.byte	0x03, 0x1b
        /*008e*/ 	.short	0x00ff


	//----- nvinfo : EIATTR_EXIT_INSTR_OFFSETS
	.align		4
        /*0090*/ 	.byte	0x04, 0x1c
        /*0092*/ 	.short	(.L_29 - .L_28)


	//   ....[0]....
.L_28:
        /*0094*/ 	.word	0x00000280


	//----- nvinfo : EIATTR_REQNTID
	.align		4
.L_29:
        /*0098*/ 	.byte	0x04, 0x10
        /*009a*/ 	.short	(.L_31 - .L_30)
.L_30:
        /*009c*/ 	.word	0x00000080
        /*00a0*/ 	.word	0x00000001
        /*00a4*/ 	.word	0x00000001


	//----- nvinfo : EIATTR_CBANK_PARAM_SIZE
	.align		4
.L_31:
        /*00a8*/ 	.byte	0x03, 0x19
        /*00aa*/ 	.short	0x003c


	//----- nvinfo : EIATTR_PARAM_CBANK
	.align		4
        /*00ac*/ 	.byte	0x04, 0x0a
        /*00ae*/ 	.short	(.L_33 - .L_32)
	.align		4
.L_32:
        /*00b0*/ 	.word	index@(.nv.constant0.triton_poi_fused__native_batch_norm_legit_no_training_add_relu_11)
        /*00b4*/ 	.short	0x0210
        /*00b6*/ 	.short	0x003c


	//----- nvinfo : EIATTR_SW_WAR
	.align		4
.L_33:
        /*00b8*/ 	.byte	0x04, 0x36
        /*00ba*/ 	.short	(.L_35 - .L_34)
.L_34:
        /*00bc*/ 	.word	0x00000008
.L_35:


//--------------------- .nv.callgraph             --------------------------
	.section	.nv.callgraph,"",@"SHT_CUDA_CALLGRAPH"
	.align	4
	.sectionentsize	8
	.align		4
        /*0000*/ 	.word	0x00000000
	.align		4
        /*0004*/ 	.word	0xffffffff
	.align		4
        /*0008*/ 	.word	0x00000000
	.align		4
        /*000c*/ 	.word	0xfffffffe
	.align		4
        /*0010*/ 	.word	0x00000000
	.align		4
        /*0014*/ 	.word	0xfffffffd
	.align		4
        /*0018*/ 	.word	0x00000000
	.align		4
        /*001c*/ 	.word	0xfffffffc


//--------------------- .nv.constant4             --------------------------
	.section	.nv.constant4,"a",@progbits
	.align	8
	.align		8
.nv.constant4:
        /*0000*/ 	.dword	_$_str
	.align		8
        /*0008*/ 	.dword	_$_str_$_2


//--------------------- .text.triton_poi_fused__native_batch_norm_legit_no_training_add_relu_11 --------------------------
	.section	.text.triton_poi_fused__native_batch_norm_legit_no_training_add_relu_11,"ax",@progbits
	.align	128
        .global         triton_poi_fused__native_batch_norm_legit_no_training_add_relu_11
        .type           triton_poi_fused__native_batch_norm_legit_no_training_add_relu_11,@function
        .size           triton_poi_fused__native_batch_norm_legit_no_training_add_relu_11,(.L_x_1 - triton_poi_fused__native_batch_norm_legit_no_training_add_relu_11)
        .other          triton_poi_fused__native_batch_norm_legit_no_training_add_relu_11,@"STO_CUDA_ENTRY STV_DEFAULT"
triton_poi_fused__native_batch_norm_legit_no_training_add_relu_11:
.text.triton_poi_fused__native_batch_norm_legit_no_training_add_relu_11:
[----:B------:R-:W-:Y:S08]  /*0000*/  LDC R1, c[0x0][0x28] ;  /* 0x00000a00ff017b82 */ /* 0x000ff00000000800 */
[----:B------:R-:W1:Y:S01]  /*0010*/  LDC.64 R8, c[0x0][0x220] ;  /* 0x00008800ff087b82 */ /* 0x000e620000000a00 */
[----:B------:R-:W-:Y:S01]  /*0020*/  ULDC.64 UR4, c[0x0][0x208] ;  /* 0x0000820000047ab9 */ /* 0x000fe20000000a00 */
[----:B------:R-:W2:Y:S01]  /*0030*/  S2R R0, SR_TID.X ;  /* 0x0000000000007919 */ /* 0x000ea20000002100 */
[----:B------:R-:W3:Y:S05]  /*0040*/  S2R R15, SR_CTAID.X ;  /* 0x00000000000f7919 */ /* 0x000eea0000002500 */
[----:B------:R-:W4:Y:S08]  /*0050*/  LDC.64 R4, c[0x0][0x210] ;  /* 0x00008400ff047b82 */ /* 0x000f300000000a00 */
[----:B------:R-:W5:Y:S01]  /*0060*/  LDC.64 R6, c[0x0][0x218] ;  /* 0x00008600ff067b82 */ /* 0x000f620000000a00 */
[----:B-1----:R1:W4:Y:S07]  /*0070*/  LDG.E R14, desc[UR4][R8.64] ;  /* 0x00000004080e7981 */ /* 0x00232e000c1e1900 */
[----:B------:R-:W1:Y:S08]  /*0080*/  LDC.64 R12, c[0x0][0x238] ;  /* 0x00008e00ff0c7b82 */ /* 0x000e700000000a00 */
[----:B------:R-:W4:Y:S01]  /*0090*/  LDC.64 R10, c[0x0][0x228] ;  /* 0x00008a00ff0a7b82 */ /* 0x000f220000000a00 */
[----:B--2---:R-:W-:-:S04]  /*00a0*/  LOP3.LUT R0, R0, 0x7f, RZ, 0xc0, !PT ;  /* 0x0000007f00007812 */ /* 0x004fc800078ec0ff */
[----:B---3--:R-:W-:Y:S01]  /*00b0*/  LEA R0, R15, R0, 0x7 ;  /* 0x000000000f007211 */ /* 0x008fe200078e38ff */
[----:B-----5:R-:W2:Y:S02]  /*00c0*/  LDG.E R7, desc[UR4][R6.64] ;  /* 0x0000000406077981 */ /* 0x020ea4000c1e1900 */
[----:B------:R-:W3:Y:S02]  /*00d0*/  LDC.64 R2, c[0x0][0x230] ;  /* 0x00008c00ff027b82 */ /* 0x000ee40000000a00 */
[----:B----4-:R-:W-:-:S06]  /*00e0*/  IMAD.WIDE R4, R0, 0x4, R4 ;  /* 0x0000000400047825 */ /* 0x010fcc00078e0204 */
[----:B------:R4:W2:Y:S01]  /*00f0*/  LDG.E R4, desc[UR4][R4.64] ;  /* 0x0000000404047981 */ /* 0x0008a2000c1e1900 */
[----:B-1----:R-:W-:-:S06]  /*0100*/  IMAD.WIDE R8, R0, 0x4, R12 ;  /* 0x0000000400087825 */ /* 0x002fcc00078e020c */
[----:B------:R-:W5:Y:S04]  /*0110*/  LDG.E R8, desc[UR4][R8.64] ;  /* 0x0000000408087981 */ /* 0x000f68000c1e1900 */
[----:B0-----:R-:W5:Y:S04]  /*0120*/  LDG.E R10, desc[UR4][R10.64] ;  /* 0x000000040a0a7981 */ /* 0x001f68000c1e1900 */
[----:B---3--:R0:W5:Y:S01]  /*0130*/  LDG.E R13, desc[UR4][R2.64] ;  /* 0x00000004020d7981 */ /* 0x008162000c1e1900 */
[----:B----4-:R-:W-:Y:S01]  /*0140*/  HFMA2.MMA R5, -RZ, RZ, 1.625, 0 ;  /* 0x3e800000ff057435 */ /* 0x010fe200000001ff */
[----:B0-----:R-:W0:Y:S02]  /*0150*/  LDC.64 R2, c[0x0][0x240] ;  /* 0x00009000ff027b82 */ /* 0x001e240000000a00 */
[----:B0-----:R-:W-:-:S04]  /*0160*/  IMAD.WIDE R2, R0, 0x4, R2 ;  /* 0x0000000400027825 */ /* 0x001fc800078e0202 */
[----:B------:R-:W-:-:S04]  /*0170*/  FADD R14, R14, 9.9999997473787516356e-06 ;  /* 0x3727c5ac0e0e7421 */ /* 0x000fc80000000000 */
[----:B------:R-:W0:Y:S02]  /*0180*/  MUFU.SQRT R12, R14 ;  /* 0x0000000e000c7308 */ /* 0x000e240000002000 */
[C---:B0-----:R-:W-:Y:S02]  /*0190*/  FSETP.GT.AND P0, PT, R12.reuse, 8.50705917302346158658e+37, PT ;  /* 0x7e8000000c00780b */ /* 0x041fe40003f04000 */
[----:B------:R-:W-:-:S11]  /*01a0*/  FSETP.GEU.AND P1, PT, R12, 1.175494350822287508e-38, PT ;  /* 0x008000000c00780b */ /* 0x000fd60003f2e000 */
[----:B------:R-:W-:-:S04]  /*01b0*/  @P0 FMUL R12, R12, 0.25 ;  /* 0x3e8000000c0c0820 */ /* 0x000fc80000400000 */
[----:B------:R-:W-:-:S06]  /*01c0*/  @!P1 FMUL R12, R12, 16777216 ;  /* 0x4b8000000c0c9820 */ /* 0x000fcc0000400000 */
[----:B------:R-:W0:Y:S01]  /*01d0*/  MUFU.RCP R12, R12 ;  /* 0x0000000c000c7308 */ /* 0x000e220000001000 */
[----:B------:R-:W-:Y:S01]  /*01e0*/  FSEL R5, R5, 1, P0 ;  /* 0x3f80000005057808 */ /* 0x000fe20000000000 */
[----:B--2---:R-:W-:-:S04]  /*01f0*/  FADD R4, R4, -R7 ;  /* 0x8000000704047221 */ /* 0x004fc80000000000 */
[----:B------:R-:W-:-:S04]  /*0200*/  @!P1 FMUL R5, R5, 16777216 ;  /* 0x4b80000005059820 */ /* 0x000fc80000400000 */
[----:B0-----:R-:W-:-:S04]  /*0210*/  FMUL R5, R12, R5 ;  /* 0x000000050c057220 */ /* 0x001fc80000400000 */
[----:B------:R-:W-:-:S04]  /*0220*/  FMUL R4, R4, R5 ;  /* 0x0000000504047220 */ /* 0x000fc80000400000 */
[----:B-----5:R-:W-:-:S04]  /*0230*/  FFMA R13, R10, R4, R13 ;  /* 0x000000040a0d7223 */ /* 0x020fc8000000000d */
[----:B------:R-:W-:Y:S01]  /*0240*/  FADD R4, R8, R13 ;  /* 0x0000000d08047221 */ /* 0x000fe20000000000 */
[----:B------:R-:W-:-:S04]  /*0250*/  FSETP.GEU.AND P0, PT, R13, -R8, PT ;  /* 0x800000080d00720b */ /* 0x000fc80003f0e000 */
[----:B------:R-:W-:-:S05]  /*0260*/  FSEL R5, R4, RZ, P0 ;  /* 0x000000ff04057208 */ /* 0x000fca0000000000 */
[----:B------:R-:W-:Y:S01]  /*0270*/  STG.E desc[UR4][R2.64], R5 ;  /* 0x0000000502007986 */ /* 0x000fe2000c101904 */
[----:B------:R-:W-:Y:S05]  /*0280*/  EXIT ;  /* 0x000000000000794d */ /* 0x000fea0003800000 */
.L_x_0:
[----:B------:R-:W-:-:S00]  /*0290*/  BRA `(.L_x_0) ;  /* 0xfffffffc00fc7947 */ /* 0x000fc0000383ffff */
[----:B------:R-:W-:-:S00]  /*02a0*/  NOP ;  /* 0x0000000000007918 */ /* 0x000fc00000000000 */
        /* <DEDUP_REMOVED lines=13> */
.L_x_1:


//--------------------- .nv.global.init           --------------------------
	.section	.nv.global.init,"aw",@progbits
.nv.global.init:
	.type		_$_str,@object
	.size		_$_str,(_$_str_$_2 - _$_str)
_$_str:
        /*0000*/ 	.byte	0x5f, 0x5f, 0x43, 0x55, 0x44, 0x41, 0x5f, 0x46, 0x54, 0x5a, 0x00
	.type		_$_str_$_2,@object
	.size		_$_str_$_2,(.L_1 - _$_str_$_2)
_$_str_$_2:
        /*000b*/ 	.byte	0x5f, 0x5f, 0x43, 0x55, 0x44, 0x41, 0x5f, 0x50, 0x52, 0x45, 0x43, 0x5f, 0x53, 0x51, 0x52, 0x54
        /*001b*/ 	.byte	0x00
.L_1:


//--------------------- .nv.constant0.triton_poi_fused__native_batch_norm_legit_no_training_add_relu_11 --------------------------
	.section	.nv.constant0.triton_poi_fused__native_batch_norm_legit_no_training_add_relu_11,"a",@progbits
	.sectionflags	@""
	.align	4
.nv.constant0.triton_poi_fused__native_batch_norm_legit_no_training_add_relu_11:
	.zero		588
